//
// Generated by NVIDIA NVVM Compiler
//
// Compiler Build ID: CL-36424714
// Cuda compilation tools, release 13.0, V13.0.88
// Based on NVVM 20.0.0
//

.version 9.0
.target sm_100
.address_size 64

	// .globl	_Z10vector_addPfPKfS1_i

.visible .entry _Z10vector_addPfPKfS1_i(
	.param .u64 .ptr .align 1 _Z10vector_addPfPKfS1_i_param_0,
	.param .u64 .ptr .align 1 _Z10vector_addPfPKfS1_i_param_1,
	.param .u64 .ptr .align 1 _Z10vector_addPfPKfS1_i_param_2,
	.param .u32 _Z10vector_addPfPKfS1_i_param_3
)
{
	.reg .pred 	%p<2>;
	.reg .b32 	%r<6>;
	.reg .b32 	%f<4>;
	.reg .b64 	%rd<11>;

	ld.param.u64 	%rd1, [_Z10vector_addPfPKfS1_i_param_0];
	ld.param.u64 	%rd2, [_Z10vector_addPfPKfS1_i_param_1];
	ld.param.u64 	%rd3, [_Z10vector_addPfPKfS1_i_param_2];
	ld.param.u32 	%r2, [_Z10vector_addPfPKfS1_i_param_3];
	mov.u32 	%r3, %tid.x;
	mov.u32 	%r4, %ctaid.x;
	mov.u32 	%r5, %ntid.x;
	mad.lo.s32 	%r1, %r4, %r5, %r3;
	setp.ge.s32 	%p1, %r1, %r2;
	@%p1 bra 	$L__BB0_2;
	cvta.to.global.u64 	%rd4, %rd2;
	cvta.to.global.u64 	%rd5, %rd3;
	cvta.to.global.u64 	%rd6, %rd1;
	mul.wide.s32 	%rd7, %r1, 4;
	add.s64 	%rd8, %rd4, %rd7;
	ld.global.f32 	%f1, [%rd8];
	add.s64 	%rd9, %rd5, %rd7;
	ld.global.f32 	%f2, [%rd9];
	add.f32 	%f3, %f1, %f2;
	add.s64 	%rd10, %rd6, %rd7;
	st.global.f32 	[%rd10], %f3;
$L__BB0_2:
	ret;

}


// ===== COMPILED SASS (sm_100) =====

	.target	sm_100

	.elftype	@"ET_EXEC"


//--------------------- .note.nv.tkinfo           --------------------------
	.section	.note.nv.tkinfo,"",@"SHT_NOTE"
	.sectionflags	@"SHF_NOTE_NV_TKINFO"
	.tkinfo
        /*0018*/ 	.word	0x00000002
        /*0030*/ 	.string	""
        /*0030*/ 	.string	"ptxas"
        /*0030*/ 	.string	"Cuda compilation tools, release 13.0, V13.0.88"
        /*0030*/ 	.string	"Build cuda_13.0.r13.0/compiler.36424714_0"
        /*0030*/ 	.string	"-arch sm_100 -m 64 "



//--------------------- .note.nv.cuinfo           --------------------------
	.section	.note.nv.cuinfo,"",@"SHT_NOTE"
	.sectionflags	@"SHF_NOTE_NV_CUINFO"
        /*0018*/ 	.short	0x0002
        /*001a*/ 	.short	0x0064
        /*001c*/ 	.short	0x0082
	.zero		2


//--------------------- .nv.info                  --------------------------
	.section	.nv.info,"",@"SHT_CUDA_INFO"
	.align	4


	//----- nvinfo : EIATTR_REGCOUNT
	.align		4
        /*0000*/ 	.byte	0x04, 0x2f
        /*0002*/ 	.short	(.L_1 - .L_0)
	.align		4
.L_0:
        /*0004*/ 	.word	index@(_Z10vector_addPfPKfS1_i)
        /*0008*/ 	.word	0x0000000c


	//----- nvinfo : EIATTR_FRAME_SIZE
	.align		4
.L_1:
        /*000c*/ 	.byte	0x04, 0x11
        /*000e*/ 	.short	(.L_3 - .L_2)
	.align		4
.L_2:
        /*0010*/ 	.word	index@(_Z10vector_addPfPKfS1_i)
        /*0014*/ 	.word	0x00000000


	//----- nvinfo : EIATTR_MIN_STACK_SIZE
	.align		4
.L_3:
        /*0018*/ 	.byte	0x04, 0x12
        /*001a*/ 	.short	(.L_5 - .L_4)
	.align		4
.L_4:
        /*001c*/ 	.word	index@(_Z10vector_addPfPKfS1_i)
        /*0020*/ 	.word	0x00000000
.L_5:


//--------------------- .nv.compat                --------------------------
	.section	.nv.compat,"",@"SHT_CUDA_COMPAT_INFO"
	.align	4
        /*0000*/ 	.byte	0x02, 0x09, 0x00, 0x00, 0x02, 0x02, 0x01, 0x00, 0x02, 0x05, 0x05, 0x00, 0x03, 0x07, 0x01, 0x01
        /*0010*/ 	.byte	0x02, 0x03, 0x00, 0x00, 0x02, 0x06, 0x01, 0x00, 0x04, 0x0b, 0x08, 0x00, 0x09, 0x00, 0x00, 0x00
        /*0020*/ 	.byte	0x00, 0x00, 0x00, 0x00


//--------------------- .nv.info._Z10vector_addPfPKfS1_i --------------------------
	.section	.nv.info._Z10vector_addPfPKfS1_i,"",@"SHT_CUDA_INFO"
	.sectionflags	@""
	.align	4


	//----- nvinfo : EIATTR_CUDA_API_VERSION
	.align		4
        /*0000*/ 	.byte	0x04, 0x37
        /*0002*/ 	.short	(.L_7 - .L_6)
.L_6:
        /*0004*/ 	.word	0x00000082


	//----- nvinfo : EIATTR_KPARAM_INFO
	.align		4
.L_7:
        /*0008*/ 	.byte	0x04, 0x17
        /*000a*/ 	.short	(.L_9 - .L_8)
.L_8:
        /*000c*/ 	.word	0x00000000
        /*0010*/ 	.short	0x0003
        /*0012*/ 	.short	0x0018
        /*0014*/ 	.byte	0x00, 0xf0, 0x11, 0x00


	//----- nvinfo : EIATTR_KPARAM_INFO
	.align		4
.L_9:
        /*0018*/ 	.byte	0x04, 0x17
        /*001a*/ 	.short	(.L_11 - .L_10)
.L_10:
        /*001c*/ 	.word	0x00000000
        /*0020*/ 	.short	0x0002
        /*0022*/ 	.short	0x0010
        /*0024*/ 	.byte	0x00, 0xf5, 0x21, 0x00


	//----- nvinfo : EIATTR_KPARAM_INFO
	.align		4
.L_11:
        /*0028*/ 	.byte	0x04, 0x17
        /*002a*/ 	.short	(.L_13 - .L_12)
.L_12:
        /*002c*/ 	.word	0x00000000
        /*0030*/ 	.short	0x0001
        /*0032*/ 	.short	0x0008
        /*0034*/ 	.byte	0x00, 0xf5, 0x21, 0x00


	//----- nvinfo : EIATTR_KPARAM_INFO
	.align		4
.L_13:
        /*0038*/ 	.byte	0x04, 0x17
        /*003a*/ 	.short	(.L_15 - .L_14)
.L_14:
        /*003c*/ 	.word	0x00000000
        /*0040*/ 	.short	0x0000
        /*0042*/ 	.short	0x0000
        /*0044*/ 	.byte	0x00, 0xf5, 0x21, 0x00


	//----- nvinfo : EIATTR_SPARSE_MMA_MASK
	.align		4
.L_15:
        /*0048*/ 	.byte	0x03, 0x50
        /*004a*/ 	.short	0x0000


	//----- nvinfo : EIATTR_MAXREG_COUNT
	.align		4
        /*004c*/ 	.byte	0x03, 0x1b
        /*004e*/ 	.short	0x00ff


	//----- nvinfo : EIATTR_MERCURY_ISA_VERSION
	.align		4
        /*0050*/ 	.byte	0x03, 0x5f
        /*0052*/ 	.short	0x0101


	//----- nvinfo : EIATTR_VRC_CTA_INIT_COUNT
	.align		4
        /*0054*/ 	.byte	0x02, 0x4a
	.zero		1
	.zero		1


	//----- nvinfo : EIATTR_EXIT_INSTR_OFFSETS
	.align		4
        /*0058*/ 	.byte	0x04, 0x1c
        /*005a*/ 	.short	(.L_17 - .L_16)


	//   ....[0]....
.L_16:
        /*005c*/ 	.word	0x00000070


	//   ....[1]....
        /*0060*/ 	.word	0x00000130


	//----- nvinfo : EIATTR_CBANK_PARAM_SIZE
	.align		4
.L_17:
        /*0064*/ 	.byte	0x03, 0x19
        /*0066*/ 	.short	0x001c


	//----- nvinfo : EIATTR_PARAM_CBANK
	.align		4
        /*0068*/ 	.byte	0x04, 0x0a
        /*006a*/ 	.short	(.L_19 - .L_18)
	.align		4
.L_18:
        /*006c*/ 	.word	index@(.nv.constant0._Z10vector_addPfPKfS1_i)
        /*0070*/ 	.short	0x0380
        /*0072*/ 	.short	0x001c


	//----- nvinfo : EIATTR_SW_WAR
	.align		4
.L_19:
        /*0074*/ 	.byte	0x04, 0x36
        /*0076*/ 	.short	(.L_21 - .L_20)
.L_20:
        /*0078*/ 	.word	0x00000008
.L_21:


//--------------------- .nv.callgraph             --------------------------
	.section	.nv.callgraph,"",@"SHT_CUDA_CALLGRAPH"
	.align	4
	.sectionentsize	8
	.align		4
        /*0000*/ 	.word	0x00000000
	.align		4
        /*0004*/ 	.word	0xffffffff
	.align		4
        /*0008*/ 	.word	0x00000000
	.align		4
        /*000c*/ 	.word	0xfffffffe
	.align		4
        /*0010*/ 	.word	0x00000000
	.align		4
        /*0014*/ 	.word	0xfffffffd
	.align		4
        /*0018*/ 	.word	0x00000000
	.align		4
        /*001c*/ 	.word	0xfffffffc


//--------------------- .text._Z10vector_addPfPKfS1_i --------------------------
	.section	.text._Z10vector_addPfPKfS1_i,"ax",@progbits
	.align	128
        .global         _Z10vector_addPfPKfS1_i
        .type           _Z10vector_addPfPKfS1_i,@function
        .size           _Z10vector_addPfPKfS1_i,(.L_x_1 - _Z10vector_addPfPKfS1_i)
        .other          _Z10vector_addPfPKfS1_i,@"STO_CUDA_ENTRY STV_DEFAULT"
_Z10vector_addPfPKfS1_i:
.text._Z10vector_addPfPKfS1_i:
[----:B------:R-:W-:Y:S01]  /*0000*/  LDC R1, c[0x0][0x37c] ;  /* 0x0000df00ff017b82 */ /* 0x000fe20000000800 */
[----:B------:R-:W0:Y:S07]  /*0010*/  S2R R9, SR_TID.X ;  /* 0x0000000000097919 */ /* 0x000e2e0000002100 */
[----:B------:R-:W0:Y:S01]  /*0020*/  S2UR UR4, SR_CTAID.X ;  /* 0x00000000000479c3 */ /* 0x000e220000002500 */
[----:B------:R-:W1:Y:S07]  /*0030*/  LDCU UR5, c[0x0][0x398] ;  /* 0x00007300ff0577ac */ /* 0x000e6e0008000800 */
[----:B------:R-:W0:Y:S02]  /*0040*/  LDC R0, c[0x0][0x360] ;  /* 0x0000d800ff007b82 */ /* 0x000e240000000800 */
[----:B0-----:R-:W-:-:S05]  /*0050*/  IMAD R9, R0, UR4, R9 ;  /* 0x0000000400097c24 */ /* 0x001fca000f8e0209 */
[----:B-1----:R-:W-:-:S13]  /*0060*/  ISETP.GE.AND P0, PT, R9, UR5, PT ;  /* 0x0000000509007c0c */ /* 0x002fda000bf06270 */
[----:B------:R-:W-:Y:S05]  /*0070*/  @P0 EXIT ;  /* 0x000000000000094d */ /* 0x000fea0003800000 */
[----:B------:R-:W0:Y:S01]  /*0080*/  LDC.64 R2, c[0x0][0x388] ;  /* 0x0000e200ff027b82 */ /* 0x000e220000000a00 */
[----:B------:R-:W1:Y:S07]  /*0090*/  LDCU.64 UR4, c[0x0][0x358] ;  /* 0x00006b00ff0477ac */ /* 0x000e6e0008000a00 */
[----:B------:R-:W2:Y:S08]  /*00a0*/  LDC.64 R4, c[0x0][0x390] ;  /* 0x0000e400ff047b82 */ /* 0x000eb00000000a00 */
[----:B------:R-:W3:Y:S01]  /*00b0*/  LDC.64 R6, c[0x0][0x380] ;  /* 0x0000e000ff067b82 */ /* 0x000ee20000000a00 */
[----:B0-----:R-:W-:-:S06]  /*00c0*/  IMAD.WIDE R2, R9, 0x4, R2 ;  /* 0x0000000409027825 */ /* 0x001fcc00078e0202 */
[----:B-1----:R-:W4:Y:S01]  /*00d0*/  LDG.E R2, desc[UR4][R2.64] ;  /* 0x0000000402027981 */ /* 0x002f22000c1e1900 */
[----:B--2---:R-:W-:-:S06]  /*00e0*/  IMAD.WIDE R4, R9, 0x4, R4 ;  /* 0x0000000409047825 */ /* 0x004fcc00078e0204 */
[----:B------:R-:W4:Y:S01]  /*00f0*/  LDG.E R5, desc[UR4][R4.64] ;  /* 0x0000000404057981 */ /* 0x000f22000c1e1900 */
[----:B---3--:R-:W-:-:S04]  /*0100*/  IMAD.WIDE R6, R9, 0x4, R6 ;  /* 0x0000000409067825 */ /* 0x008fc800078e0206 */
[----:B----4-:R-:W-:-:S05]  /*0110*/  FADD R9, R2, R5 ;  /* 0x0000000502097221 */ /* 0x010fca0000000000 */
[----:B------:R-:W-:Y:S01]  /*0120*/  STG.E desc[UR4][R6.64], R9 ;  /* 0x0000000906007986 */ /* 0x000fe2000c101904 */
[----:B------:R-:W-:Y:S05]  /*0130*/  EXIT ;  /* 0x000000000000794d */ /* 0x000fea0003800000 */
.L_x_0:
[----:B------:R-:W-:-:S00]  /*0140*/  BRA `(.L_x_0) ;  /* 0xfffffffc00fc7947 */ /* 0x000fc0000383ffff */
[----:B------:R-:W-:-:S00]  /*0150*/  NOP ;  /* 0x0000000000007918 */ /* 0x000fc00000000000 */
        /* <DEDUP_REMOVED lines=10> */
.L_x_1:


//--------------------- .nv.shared.reserved.0     --------------------------
	.section	.nv.shared.reserved.0,"aw",@nobits
	.weak		__nv_reservedSMEM_offset_0_alias
	.size		__nv_reservedSMEM_offset_0_alias, 0, 64
	.other		__nv_reservedSMEM_offset_0_alias,@"STO_CUDA_RESERVED_SHARED STV_DEFAULT"
__nv_reservedSMEM_offset_0_alias:
	.zero		0
	.zero		64


//--------------------- .nv.constant0._Z10vector_addPfPKfS1_i --------------------------
	.section	.nv.constant0._Z10vector_addPfPKfS1_i,"a",@progbits
	.sectionflags	@""
	.align	4
.nv.constant0._Z10vector_addPfPKfS1_i:
	.zero		924


//--------------------- SYMBOLS --------------------------

	.type		.nv.reservedSmem.offset0,@object
	.size		.nv.reservedSmem.offset0,0x4
